//
// Generated by NVIDIA NVVM Compiler
//
// Compiler Build ID: CL-36424714
// Cuda compilation tools, release 13.0, V13.0.88
// Based on NVVM 20.0.0
//

.version 9.0
.target sm_100
.address_size 64

	// .globl	_Z20test_combined_bw_gpuIfEvPT_S1_m

.visible .entry _Z20test_combined_bw_gpuIfEvPT_S1_m(
	.param .u64 .ptr .align 1 _Z20test_combined_bw_gpuIfEvPT_S1_m_param_0,
	.param .u64 .ptr .align 1 _Z20test_combined_bw_gpuIfEvPT_S1_m_param_1,
	.param .u64 _Z20test_combined_bw_gpuIfEvPT_S1_m_param_2
)
{
	.reg .b32 	%r<5>;
	.reg .b32 	%f<17>;
	.reg .b64 	%rd<8>;

	ld.param.u64 	%rd1, [_Z20test_combined_bw_gpuIfEvPT_S1_m_param_0];
	ld.param.u64 	%rd2, [_Z20test_combined_bw_gpuIfEvPT_S1_m_param_1];
	cvta.to.global.u64 	%rd3, %rd2;
	cvta.to.global.u64 	%rd4, %rd1;
	mov.u32 	%r1, %ntid.x;
	mov.u32 	%r2, %ctaid.x;
	mov.u32 	%r3, %tid.x;
	mad.lo.s32 	%r4, %r1, %r2, %r3;
	mul.wide.s32 	%rd5, %r4, 4;
	add.s64 	%rd6, %rd4, %rd5;
	ld.global.f32 	%f1, [%rd6];
	add.s64 	%rd7, %rd3, %rd5;
	ld.global.f32 	%f2, [%rd7];
	sub.f32 	%f3, %f1, %f2;
	mul.f32 	%f4, %f3, 0f3F000000;
	st.global.f32 	[%rd6], %f4;
	ld.global.f32 	%f5, [%rd7];
	sub.f32 	%f6, %f4, %f5;
	mul.f32 	%f7, %f6, 0f3F000000;
	st.global.f32 	[%rd6], %f7;
	ld.global.f32 	%f8, [%rd7];
	sub.f32 	%f9, %f7, %f8;
	mul.f32 	%f10, %f9, 0f3F000000;
	st.global.f32 	[%rd6], %f10;
	ld.global.f32 	%f11, [%rd7];
	sub.f32 	%f12, %f10, %f11;
	mul.f32 	%f13, %f12, 0f3F000000;
	st.global.f32 	[%rd6], %f13;
	ld.global.f32 	%f14, [%rd7];
	sub.f32 	%f15, %f13, %f14;
	mul.f32 	%f16, %f15, 0f3F000000;
	st.global.f32 	[%rd6], %f16;
	ret;

}


// ===== COMPILED SASS (sm_100) =====

	.target	sm_100

	.elftype	@"ET_EXEC"


//--------------------- .note.nv.tkinfo           --------------------------
	.section	.note.nv.tkinfo,"",@"SHT_NOTE"
	.sectionflags	@"SHF_NOTE_NV_TKINFO"
	.tkinfo
        /*0018*/ 	.word	0x00000002
        /*0030*/ 	.string	""
        /*0030*/ 	.string	"ptxas"
        /*0030*/ 	.string	"Cuda compilation tools, release 13.0, V13.0.88"
        /*0030*/ 	.string	"Build cuda_13.0.r13.0/compiler.36424714_0"
        /*0030*/ 	.string	"-arch sm_100 -m 64 "



//--------------------- .note.nv.cuinfo           --------------------------
	.section	.note.nv.cuinfo,"",@"SHT_NOTE"
	.sectionflags	@"SHF_NOTE_NV_CUINFO"
        /*0018*/ 	.short	0x0002
        /*001a*/ 	.short	0x0064
        /*001c*/ 	.short	0x0082
	.zero		2


//--------------------- .nv.info                  --------------------------
	.section	.nv.info,"",@"SHT_CUDA_INFO"
	.align	4


	//----- nvinfo : EIATTR_REGCOUNT
	.align		4
        /*0000*/ 	.byte	0x04, 0x2f
        /*0002*/ 	.short	(.L_1 - .L_0)
	.align		4
.L_0:
        /*0004*/ 	.word	index@(_Z20test_combined_bw_gpuIfEvPT_S1_m)
        /*0008*/ 	.word	0x0000000e


	//----- nvinfo : EIATTR_FRAME_SIZE
	.align		4
.L_1:
        /*000c*/ 	.byte	0x04, 0x11
        /*000e*/ 	.short	(.L_3 - .L_2)
	.align		4
.L_2:
        /*0010*/ 	.word	index@(_Z20test_combined_bw_gpuIfEvPT_S1_m)
        /*0014*/ 	.word	0x00000000


	//----- nvinfo : EIATTR_MIN_STACK_SIZE
	.align		4
.L_3:
        /*0018*/ 	.byte	0x04, 0x12
        /*001a*/ 	.short	(.L_5 - .L_4)
	.align		4
.L_4:
        /*001c*/ 	.word	index@(_Z20test_combined_bw_gpuIfEvPT_S1_m)
        /*0020*/ 	.word	0x00000000
.L_5:


//--------------------- .nv.compat                --------------------------
	.section	.nv.compat,"",@"SHT_CUDA_COMPAT_INFO"
	.align	4
        /*0000*/ 	.byte	0x02, 0x09, 0x00, 0x00, 0x02, 0x02, 0x01, 0x00, 0x02, 0x05, 0x05, 0x00, 0x03, 0x07, 0x01, 0x01
        /*0010*/ 	.byte	0x02, 0x03, 0x00, 0x00, 0x02, 0x06, 0x01, 0x00, 0x04, 0x0b, 0x08, 0x00, 0x09, 0x00, 0x00, 0x00
        /*0020*/ 	.byte	0x00, 0x00, 0x00, 0x00


//--------------------- .nv.info._Z20test_combined_bw_gpuIfEvPT_S1_m --------------------------
	.section	.nv.info._Z20test_combined_bw_gpuIfEvPT_S1_m,"",@"SHT_CUDA_INFO"
	.sectionflags	@""
	.align	4


	//----- nvinfo : EIATTR_CUDA_API_VERSION
	.align		4
        /*0000*/ 	.byte	0x04, 0x37
        /*0002*/ 	.short	(.L_7 - .L_6)
.L_6:
        /*0004*/ 	.word	0x00000082


	//----- nvinfo : EIATTR_KPARAM_INFO
	.align		4
.L_7:
        /*0008*/ 	.byte	0x04, 0x17
        /*000a*/ 	.short	(.L_9 - .L_8)
.L_8:
        /*000c*/ 	.word	0x00000000
        /*0010*/ 	.short	0x0002
        /*0012*/ 	.short	0x0010
        /*0014*/ 	.byte	0x00, 0xf0, 0x21, 0x00


	//----- nvinfo : EIATTR_KPARAM_INFO
	.align		4
.L_9:
        /*0018*/ 	.byte	0x04, 0x17
        /*001a*/ 	.short	(.L_11 - .L_10)
.L_10:
        /*001c*/ 	.word	0x00000000
        /*0020*/ 	.short	0x0001
        /*0022*/ 	.short	0x0008
        /*0024*/ 	.byte	0x00, 0xf5, 0x21, 0x00


	//----- nvinfo : EIATTR_KPARAM_INFO
	.align		4
.L_11:
        /*0028*/ 	.byte	0x04, 0x17
        /*002a*/ 	.short	(.L_13 - .L_12)
.L_12:
        /*002c*/ 	.word	0x00000000
        /*0030*/ 	.short	0x0000
        /*0032*/ 	.short	0x0000
        /*0034*/ 	.byte	0x00, 0xf5, 0x21, 0x00


	//----- nvinfo : EIATTR_SPARSE_MMA_MASK
	.align		4
.L_13:
        /*0038*/ 	.byte	0x03, 0x50
        /*003a*/ 	.short	0x0000


	//----- nvinfo : EIATTR_MAXREG_COUNT
	.align		4
        /*003c*/ 	.byte	0x03, 0x1b
        /*003e*/ 	.short	0x00ff


	//----- nvinfo : EIATTR_MERCURY_ISA_VERSION
	.align		4
        /*0040*/ 	.byte	0x03, 0x5f
        /*0042*/ 	.short	0x0101


	//----- nvinfo : EIATTR_VRC_CTA_INIT_COUNT
	.align		4
        /*0044*/ 	.byte	0x02, 0x4a
	.zero		1
	.zero		1


	//----- nvinfo : EIATTR_EXIT_INSTR_OFFSETS
	.align		4
        /*0048*/ 	.byte	0x04, 0x1c
        /*004a*/ 	.short	(.L_15 - .L_14)


	//   ....[0]....
.L_14:
        /*004c*/ 	.word	0x000001f0


	//----- nvinfo : EIATTR_CBANK_PARAM_SIZE
	.align		4
.L_15:
        /*0050*/ 	.byte	0x03, 0x19
        /*0052*/ 	.short	0x0018


	//----- nvinfo : EIATTR_PARAM_CBANK
	.align		4
        /*0054*/ 	.byte	0x04, 0x0a
        /*0056*/ 	.short	(.L_17 - .L_16)
	.align		4
.L_16:
        /*0058*/ 	.word	index@(.nv.constant0._Z20test_combined_bw_gpuIfEvPT_S1_m)
        /*005c*/ 	.short	0x0380
        /*005e*/ 	.short	0x0018


	//----- nvinfo : EIATTR_SW_WAR
	.align		4
.L_17:
        /*0060*/ 	.byte	0x04, 0x36
        /*0062*/ 	.short	(.L_19 - .L_18)
.L_18:
        /*0064*/ 	.word	0x00000008
.L_19:


//--------------------- .nv.callgraph             --------------------------
	.section	.nv.callgraph,"",@"SHT_CUDA_CALLGRAPH"
	.align	4
	.sectionentsize	8
	.align		4
        /*0000*/ 	.word	0x00000000
	.align		4
        /*0004*/ 	.word	0xffffffff
	.align		4
        /*0008*/ 	.word	0x00000000
	.align		4
        /*000c*/ 	.word	0xfffffffe
	.align		4
        /*0010*/ 	.word	0x00000000
	.align		4
        /*0014*/ 	.word	0xfffffffd
	.align		4
        /*0018*/ 	.word	0x00000000
	.align		4
        /*001c*/ 	.word	0xfffffffc


//--------------------- .text._Z20test_combined_bw_gpuIfEvPT_S1_m --------------------------
	.section	.text._Z20test_combined_bw_gpuIfEvPT_S1_m,"ax",@progbits
	.align	128
        .global         _Z20test_combined_bw_gpuIfEvPT_S1_m
        .type           _Z20test_combined_bw_gpuIfEvPT_S1_m,@function
        .size           _Z20test_combined_bw_gpuIfEvPT_S1_m,(.L_x_1 - _Z20test_combined_bw_gpuIfEvPT_S1_m)
        .other          _Z20test_combined_bw_gpuIfEvPT_S1_m,@"STO_CUDA_ENTRY STV_DEFAULT"
_Z20test_combined_bw_gpuIfEvPT_S1_m:
.text._Z20test_combined_bw_gpuIfEvPT_S1_m:
[----:B------:R-:W-:Y:S01]  /*0000*/  LDC R1, c[0x0][0x37c] ;  /* 0x0000df00ff017b82 */ /* 0x000fe20000000800 */
[----:B------:R-:W0:Y:S07]  /*0010*/  S2R R7, SR_CTAID.X ;  /* 0x0000000000077919 */ /* 0x000e2e0000002500 */
[----:B------:R-:W1:Y:S01]  /*0020*/  LDC.64 R2, c[0x0][0x380] ;  /* 0x0000e000ff027b82 */ /* 0x000e620000000a00 */
[----:B------:R-:W0:Y:S01]  /*0030*/  LDCU UR6, c[0x0][0x360] ;  /* 0x00006c00ff0677ac */ /* 0x000e220008000800 */
[----:B------:R-:W0:Y:S01]  /*0040*/  S2R R0, SR_TID.X ;  /* 0x0000000000007919 */ /* 0x000e220000002100 */
[----:B------:R-:W2:Y:S05]  /*0050*/  LDCU.64 UR4, c[0x0][0x358] ;  /* 0x00006b00ff0477ac */ /* 0x000eaa0008000a00 */
[----:B------:R-:W3:Y:S01]  /*0060*/  LDC.64 R4, c[0x0][0x388] ;  /* 0x0000e200ff047b82 */ /* 0x000ee20000000a00 */
[----:B0-----:R-:W-:-:S04]  /*0070*/  IMAD R7, R7, UR6, R0 ;  /* 0x0000000607077c24 */ /* 0x001fc8000f8e0200 */
[----:B-1----:R-:W-:-:S04]  /*0080*/  IMAD.WIDE R2, R7, 0x4, R2 ;  /* 0x0000000407027825 */ /* 0x002fc800078e0202 */
[----:B---3--:R-:W-:Y:S01]  /*0090*/  IMAD.WIDE R4, R7, 0x4, R4 ;  /* 0x0000000407047825 */ /* 0x008fe200078e0204 */
[----:B--2---:R-:W2:Y:S04]  /*00a0*/  LDG.E R0, desc[UR4][R2.64] ;  /* 0x0000000402007981 */ /* 0x004ea8000c1e1900 */
[----:B------:R-:W2:Y:S02]  /*00b0*/  LDG.E R7, desc[UR4][R4.64] ;  /* 0x0000000404077981 */ /* 0x000ea4000c1e1900 */
[----:B--2---:R-:W-:-:S04]  /*00c0*/  FADD R0, R0, -R7 ;  /* 0x8000000700007221 */ /* 0x004fc80000000000 */
[----:B------:R-:W-:-:S05]  /*00d0*/  FMUL R7, R0, 0.5 ;  /* 0x3f00000000077820 */ /* 0x000fca0000400000 */
[----:B------:R0:W-:Y:S04]  /*00e0*/  STG.E desc[UR4][R2.64], R7 ;  /* 0x0000000702007986 */ /* 0x0001e8000c101904 */
[----:B------:R-:W2:Y:S02]  /*00f0*/  LDG.E R0, desc[UR4][R4.64] ;  /* 0x0000000404007981 */ /* 0x000ea4000c1e1900 */
[----:B--2---:R-:W-:-:S04]  /*0100*/  FADD R0, R7, -R0 ;  /* 0x8000000007007221 */ /* 0x004fc80000000000 */
[----:B------:R-:W-:-:S05]  /*0110*/  FMUL R9, R0, 0.5 ;  /* 0x3f00000000097820 */ /* 0x000fca0000400000 */
[----:B------:R1:W-:Y:S04]  /*0120*/  STG.E desc[UR4][R2.64], R9 ;  /* 0x0000000902007986 */ /* 0x0003e8000c101904 */
[----:B------:R-:W2:Y:S02]  /*0130*/  LDG.E R0, desc[UR4][R4.64] ;  /* 0x0000000404007981 */ /* 0x000ea4000c1e1900 */
[----:B--2---:R-:W-:-:S04]  /*0140*/  FADD R0, R9, -R0 ;  /* 0x8000000009007221 */ /* 0x004fc80000000000 */
[----:B------:R-:W-:-:S05]  /*0150*/  FMUL R11, R0, 0.5 ;  /* 0x3f000000000b7820 */ /* 0x000fca0000400000 */
[----:B------:R-:W-:Y:S04]  /*0160*/  STG.E desc[UR4][R2.64], R11 ;  /* 0x0000000b02007986 */ /* 0x000fe8000c101904 */
[----:B------:R-:W2:Y:S02]  /*0170*/  LDG.E R0, desc[UR4][R4.64] ;  /* 0x0000000404007981 */ /* 0x000ea4000c1e1900 */
[----:B--2---:R-:W-:-:S04]  /*0180*/  FADD R0, R11, -R0 ;  /* 0x800000000b007221 */ /* 0x004fc80000000000 */
[----:B0-----:R-:W-:-:S05]  /*0190*/  FMUL R7, R0, 0.5 ;  /* 0x3f00000000077820 */ /* 0x001fca0000400000 */
[----:B------:R-:W-:Y:S04]  /*01a0*/  STG.E desc[UR4][R2.64], R7 ;  /* 0x0000000702007986 */ /* 0x000fe8000c101904 */
[----:B------:R-:W2:Y:S02]  /*01b0*/  LDG.E R0, desc[UR4][R4.64] ;  /* 0x0000000404007981 */ /* 0x000ea4000c1e1900 */
[----:B--2---:R-:W-:-:S04]  /*01c0*/  FADD R0, R7, -R0 ;  /* 0x8000000007007221 */ /* 0x004fc80000000000 */
[----:B-1----:R-:W-:-:S05]  /*01d0*/  FMUL R9, R0, 0.5 ;  /* 0x3f00000000097820 */ /* 0x002fca0000400000 */
[----:B------:R-:W-:Y:S01]  /*01e0*/  STG.E desc[UR4][R2.64], R9 ;  /* 0x0000000902007986 */ /* 0x000fe2000c101904 */
[----:B------:R-:W-:Y:S05]  /*01f0*/  EXIT ;  /* 0x000000000000794d */ /* 0x000fea0003800000 */
.L_x_0:
[----:B------:R-:W-:-:S00]  /*0200*/  BRA `(.L_x_0) ;  /* 0xfffffffc00fc7947 */ /* 0x000fc0000383ffff */
[----:B------:R-:W-:-:S00]  /*0210*/  NOP ;  /* 0x0000000000007918 */ /* 0x000fc00000000000 */
        /* <DEDUP_REMOVED lines=14> */
.L_x_1:


//--------------------- .nv.shared.reserved.0     --------------------------
	.section	.nv.shared.reserved.0,"aw",@nobits
	.weak		__nv_reservedSMEM_offset_0_alias
	.size		__nv_reservedSMEM_offset_0_alias, 0, 64
	.other		__nv_reservedSMEM_offset_0_alias,@"STO_CUDA_RESERVED_SHARED STV_DEFAULT"
__nv_reservedSMEM_offset_0_alias:
	.zero		0
	.zero		64


//--------------------- .nv.constant0._Z20test_combined_bw_gpuIfEvPT_S1_m --------------------------
	.section	.nv.constant0._Z20test_combined_bw_gpuIfEvPT_S1_m,"a",@progbits
	.sectionflags	@""
	.align	4
.nv.constant0._Z20test_combined_bw_gpuIfEvPT_S1_m:
	.zero		920


//--------------------- SYMBOLS --------------------------

	.type		.nv.reservedSmem.offset0,@object
	.size		.nv.reservedSmem.offset0,0x4
